	.headerflags	@"EF_CUDA_TEXMODE_UNIFIED EF_CUDA_64BIT_ADDRESS EF_CUDA_ACCELERATORS EF_CUDA_SM90 EF_CUDA_VIRTUAL_SM(EF_CUDA_SM90)"
	.elftype	@"ET_EXEC"


//--------------------- .nv.info                  --------------------------
	.section	.nv.info,"",@"SHT_CUDA_INFO"
	.align	4


	//----- nvinfo : EIATTR_REGCOUNT
	.align		4
        /*0000*/ 	.byte	0x04, 0x2f
        /*0002*/ 	.short	(.L_1 - .L_0)
	.align		4
.L_0:
        /*0004*/ 	.word	index@(triton_poi_fused__unsafe_index_add_mul_sub_32)
        /*0008*/ 	.word	0x00000019


	//----- nvinfo : EIATTR_MIN_STACK_SIZE
	.align		4
.L_1:
        /*000c*/ 	.byte	0x04, 0x12
        /*000e*/ 	.short	(.L_3 - .L_2)
	.align		4
.L_2:
        /*0010*/ 	.word	index@(triton_poi_fused__unsafe_index_add_mul_sub_32)
        /*0014*/ 	.word	0x00000000


	//----- nvinfo : EIATTR_FRAME_SIZE
	.align		4
.L_3:
        /*0018*/ 	.byte	0x04, 0x11
        /*001a*/ 	.short	(.L_5 - .L_4)
	.align		4
.L_4:
        /*001c*/ 	.word	index@(triton_poi_fused__unsafe_index_add_mul_sub_32)
        /*0020*/ 	.word	0x00000000


	//----- nvinfo : EIATTR_MIN_STACK_SIZE
	.align		4
.L_5:
        /*0024*/ 	.byte	0x04, 0x12
        /*0026*/ 	.short	(.L_7 - .L_6)
	.align		4
.L_6:
        /*0028*/ 	.word	index@(triton_poi_fused__unsafe_index_add_mul_sub_32)
        /*002c*/ 	.word	0x00000000
.L_7:


//--------------------- .nv.info.triton_poi_fused__unsafe_index_add_mul_sub_32 --------------------------
	.section	.nv.info.triton_poi_fused__unsafe_index_add_mul_sub_32,"",@"SHT_CUDA_INFO"
	.sectionflags	@""
	.align	4


	//----- nvinfo : EIATTR_CUDA_API_VERSION
	.align		4
        /*0000*/ 	.byte	0x04, 0x37
        /*0002*/ 	.short	(.L_9 - .L_8)
.L_8:
        /*0004*/ 	.word	0x0000007c


	//----- nvinfo : EIATTR_KPARAM_INFO
	.align		4
.L_9:
        /*0008*/ 	.byte	0x04, 0x17
        /*000a*/ 	.short	(.L_11 - .L_10)
.L_10:
        /*000c*/ 	.word	0x00000000
        /*0010*/ 	.short	0x0006
        /*0012*/ 	.short	0x0030
        /*0014*/ 	.byte	0x00, 0xf0, 0x11, 0x00


	//----- nvinfo : EIATTR_KPARAM_INFO
	.align		4
.L_11:
        /*0018*/ 	.byte	0x04, 0x17
        /*001a*/ 	.short	(.L_13 - .L_12)
.L_12:
        /*001c*/ 	.word	0x00000000
        /*0020*/ 	.short	0x0005
        /*0022*/ 	.short	0x0028
        /*0024*/ 	.byte	0x00, 0xf4, 0x21, 0x00


	//----- nvinfo : EIATTR_KPARAM_INFO
	.align		4
.L_13:
        /*0028*/ 	.byte	0x04, 0x17
        /*002a*/ 	.short	(.L_15 - .L_14)
.L_14:
        /*002c*/ 	.word	0x00000000
        /*0030*/ 	.short	0x0004
        /*0032*/ 	.short	0x0020
        /*0034*/ 	.byte	0x00, 0xf4, 0x21, 0x00


	//----- nvinfo : EIATTR_KPARAM_INFO
	.align		4
.L_15:
        /*0038*/ 	.byte	0x04, 0x17
        /*003a*/ 	.short	(.L_17 - .L_16)
.L_16:
        /*003c*/ 	.word	0x00000000
        /*0040*/ 	.short	0x0003
        /*0042*/ 	.short	0x0018
        /*0044*/ 	.byte	0x00, 0xf4, 0x21, 0x00


	//----- nvinfo : EIATTR_KPARAM_INFO
	.align		4
.L_17:
        /*0048*/ 	.byte	0x04, 0x17
        /*004a*/ 	.short	(.L_19 - .L_18)
.L_18:
        /*004c*/ 	.word	0x00000000
        /*0050*/ 	.short	0x0002
        /*0052*/ 	.short	0x0010
        /*0054*/ 	.byte	0x00, 0xf4, 0x21, 0x00


	//----- nvinfo : EIATTR_KPARAM_INFO
	.align		4
.L_19:
        /*0058*/ 	.byte	0x04, 0x17
        /*005a*/ 	.short	(.L_21 - .L_20)
.L_20:
        /*005c*/ 	.word	0x00000000
        /*0060*/ 	.short	0x0001
        /*0062*/ 	.short	0x0008
        /*0064*/ 	.byte	0x00, 0xf4, 0x21, 0x00


	//----- nvinfo : EIATTR_KPARAM_INFO
	.align		4
.L_21:
        /*0068*/ 	.byte	0x04, 0x17
        /*006a*/ 	.short	(.L_23 - .L_22)
.L_22:
        /*006c*/ 	.word	0x00000000
        /*0070*/ 	.short	0x0000
        /*0072*/ 	.short	0x0000
        /*0074*/ 	.byte	0x00, 0xf4, 0x21, 0x00


	//----- nvinfo : EIATTR_SPARSE_MMA_MASK
	.align		4
.L_23:
        /*0078*/ 	.byte	0x03, 0x50
        /*007a*/ 	.short	0x0000


	//----- nvinfo : EIATTR_MAXREG_COUNT
	.align		4
        /*007c*/ 	.byte	0x03, 0x1b
        /*007e*/ 	.short	0x00ff


	//----- nvinfo : EIATTR_EXIT_INSTR_OFFSETS
	.align		4
        /*0080*/ 	.byte	0x04, 0x1c
        /*0082*/ 	.short	(.L_25 - .L_24)


	//   ....[0]....
.L_24:
        /*0084*/ 	.word	0x000004e0


	//----- nvinfo : EIATTR_REQNTID
	.align		4
.L_25:
        /*0088*/ 	.byte	0x04, 0x10
        /*008a*/ 	.short	(.L_27 - .L_26)
.L_26:
        /*008c*/ 	.word	0x00000100
        /*0090*/ 	.word	0x00000001
        /*0094*/ 	.word	0x00000001


	//----- nvinfo : EIATTR_CBANK_PARAM_SIZE
	.align		4
.L_27:
        /*0098*/ 	.byte	0x03, 0x19
        /*009a*/ 	.short	0x0034


	//----- nvinfo : EIATTR_PARAM_CBANK
	.align		4
        /*009c*/ 	.byte	0x04, 0x0a
        /*009e*/ 	.short	(.L_29 - .L_28)
	.align		4
.L_28:
        /*00a0*/ 	.word	index@(.nv.constant0.triton_poi_fused__unsafe_index_add_mul_sub_32)
        /*00a4*/ 	.short	0x0210
        /*00a6*/ 	.short	0x0034


	//----- nvinfo : EIATTR_SW_WAR
	.align		4
.L_29:
        /*00a8*/ 	.byte	0x04, 0x36
        /*00aa*/ 	.short	(.L_31 - .L_30)
.L_30:
        /*00ac*/ 	.word	0x00000008
.L_31:


//--------------------- .nv.callgraph             --------------------------
	.section	.nv.callgraph,"",@"SHT_CUDA_CALLGRAPH"
	.align	4
	.sectionentsize	8
	.align		4
        /*0000*/ 	.word	0x00000000
	.align		4
        /*0004*/ 	.word	0xffffffff
	.align		4
        /*0008*/ 	.word	0x00000000
	.align		4
        /*000c*/ 	.word	0xfffffffe
	.align		4
        /*0010*/ 	.word	0x00000000
	.align		4
        /*0014*/ 	.word	0xfffffffd
	.align		4
        /*0018*/ 	.word	0x00000000
	.align		4
        /*001c*/ 	.word	0xfffffffc


//--------------------- .text.triton_poi_fused__unsafe_index_add_mul_sub_32 --------------------------
	.section	.text.triton_poi_fused__unsafe_index_add_mul_sub_32,"ax",@progbits
	.align	128
        .global         triton_poi_fused__unsafe_index_add_mul_sub_32
        .type           triton_poi_fused__unsafe_index_add_mul_sub_32,@function
        .size           triton_poi_fused__unsafe_index_add_mul_sub_32,(.L_x_1 - triton_poi_fused__unsafe_index_add_mul_sub_32)
        .other          triton_poi_fused__unsafe_index_add_mul_sub_32,@"STO_CUDA_ENTRY STV_DEFAULT"
triton_poi_fused__unsafe_index_add_mul_sub_32:
.text.triton_poi_fused__unsafe_index_add_mul_sub_32:
[----:B------:R-:W-:Y:S01]  /*0000*/  LDC R1, c[0x0][0x28] ;  /* 0x00000a00ff017b82 */ /* 0x000fe20000000800 */
[----:B------:R-:W1:Y:S07]  /*0010*/  S2R R0, SR_TID.X ;  /* 0x0000000000007919 */ /* 0x000e6e0000002100 */
[----:B------:R-:W2:Y:S01]  /*0020*/  LDC.64 R14, c[0x0][0x210] ;  /* 0x00008400ff0e7b82 */ /* 0x000ea20000000a00 */
[----:B------:R-:W-:Y:S01]  /*0030*/  ULDC.64 UR4, c[0x0][0x208] ;  /* 0x0000820000047ab9 */ /* 0x000fe20000000a00 */
[----:B------:R-:W-:Y:S01]  /*0040*/  ULDC.64 UR6, c[0x0][0x220] ;  /* 0x0000880000067ab9 */ /* 0x000fe20000000a00 */
[----:B------:R-:W3:Y:S05]  /*0050*/  S2R R3, SR_CTAID.X ;  /* 0x0000000000037919 */ /* 0x000eea0000002500 */
[----:B------:R-:W4:Y:S01]  /*0060*/  LDC.64 R8, c[0x0][0x218] ;  /* 0x00008600ff087b82 */ /* 0x000f220000000a00 */
[----:B-1----:R-:W-:-:S05]  /*0070*/  IMAD.SHL.U32 R0, R0, 0x2, RZ ;  /* 0x0000000200007824 */ /* 0x002fca00078e00ff */
[----:B------:R-:W-:-:S05]  /*0080*/  LOP3.LUT R0, R0, 0x1fe, RZ, 0xc0, !PT ;  /* 0x000001fe00007812 */ /* 0x000fca00078ec0ff */
[----:B---3--:R-:W-:-:S05]  /*0090*/  IMAD R0, R3, 0x200, R0 ;  /* 0x0000020003007824 */ /* 0x008fca00078e0200 */
[----:B------:R-:W-:-:S04]  /*00a0*/  SHF.R.S32.HI R5, RZ, 0x1f, R0 ;  /* 0x0000001fff057819 */ /* 0x000fc80000011400 */
[----:B------:R-:W-:-:S04]  /*00b0*/  LEA.HI R2, R5, R0, RZ, 0x5 ;  /* 0x0000000005027211 */ /* 0x000fc800078f28ff */
[----:B------:R-:W-:Y:S02]  /*00c0*/  SHF.R.S32.HI R4, RZ, 0x5, R2 ;  /* 0x00000005ff047819 */ /* 0x000fe40000011402 */
[----:B------:R-:W-:Y:S02]  /*00d0*/  LOP3.LUT R7, R2, 0xffffffe0, RZ, 0xc0, !PT ;  /* 0xffffffe002077812 */ /* 0x000fe400078ec0ff */
[----:B------:R-:W-:-:S04]  /*00e0*/  LEA.HI R5, R4, R4, RZ, 0x5 ;  /* 0x0000000404057211 */ /* 0x000fc800078f28ff */
[----:B------:R-:W-:-:S05]  /*00f0*/  LOP3.LUT R5, R5, 0xffffffe0, RZ, 0xc0, !PT ;  /* 0xffffffe005057812 */ /* 0x000fca00078ec0ff */
[----:B------:R-:W-:-:S04]  /*0100*/  IMAD.IADD R5, R4, 0x1, -R5 ;  /* 0x0000000104057824 */ /* 0x000fc800078e0a05 */
[----:B--2---:R-:W-:Y:S02]  /*0110*/  IMAD.WIDE R14, R5, 0x8, R14 ;  /* 0x00000008050e7825 */ /* 0x004fe400078e020e */
[----:B------:R-:W1:Y:S04]  /*0120*/  LDC.64 R4, c[0x0][0x228] ;  /* 0x00008a00ff047b82 */ /* 0x000e680000000a00 */
[----:B------:R-:W2:Y:S01]  /*0130*/  LDG.E.EL.64 R14, desc[UR4][R14.64] ;  /* 0x000000040e0e7981 */ /* 0x000ea2000c2e1b00 */
[----:B------:R-:W-:-:S04]  /*0140*/  IMAD.IADD R12, R0, 0x1, -R7 ;  /* 0x00000001000c7824 */ /* 0x000fc800078e0a07 */
[----:B----4-:R-:W-:-:S06]  /*0150*/  IMAD.WIDE R8, R12, 0x8, R8 ;  /* 0x000000080c087825 */ /* 0x010fcc00078e0208 */
[----:B------:R-:W3:Y:S01]  /*0160*/  LDG.E.EL.128 R8, desc[UR4][R8.64] ;  /* 0x0000000408087981 */ /* 0x000ee2000c2e1d00 */
[----:B-1----:R-:W-:-:S06]  /*0170*/  IMAD.WIDE R4, R12, 0x8, R4 ;  /* 0x000000080c047825 */ /* 0x002fcc00078e0204 */
[----:B------:R-:W4:Y:S01]  /*0180*/  LDG.E.EL.128 R4, desc[UR4][R4.64] ;  /* 0x0000000404047981 */ /* 0x000f22000c2e1d00 */
[----:B------:R-:W-:-:S04]  /*0190*/  SHF.R.S32.HI R3, RZ, 0x16, R3 ;  /* 0x00000016ff037819 */ /* 0x000fc80000011403 */
[----:B------:R-:W-:-:S04]  /*01a0*/  SGXT R3, R3, 0x1 ;  /* 0x000000010303781a */ /* 0x000fc80000000200 */
[----:B------:R-:W-:Y:S02]  /*01b0*/  LEA.HI R3, R3, R0, RZ, 0xa ;  /* 0x0000000003037211 */ /* 0x000fe400078f50ff */
[----:B--2---:R-:W-:-:S04]  /*01c0*/  SHF.R.U32.HI R13, RZ, 0x1b, R15 ;  /* 0x0000001bff0d7819 */ /* 0x004fc8000001160f */
[----:B------:R-:W-:-:S04]  /*01d0*/  LOP3.LUT R13, R13, 0x10, RZ, 0xc0, !PT ;  /* 0x000000100d0d7812 */ /* 0x000fc800078ec0ff */
[----:B------:R-:W-:Y:S02]  /*01e0*/  IADD3 R16, P0, R14, R13, RZ ;  /* 0x0000000d0e107210 */ /* 0x000fe40007f1e0ff */
[----:B---3--:R-:W-:-:S03]  /*01f0*/  SHF.R.U32.HI R19, RZ, 0x19, R9 ;  /* 0x00000019ff137819 */ /* 0x008fc60000011609 */
[----:B------:R-:W-:Y:S01]  /*0200*/  IMAD.X R13, RZ, RZ, R15, P0 ;  /* 0x000000ffff0d7224 */ /* 0x000fe200000e060f */
[----:B------:R-:W-:Y:S01]  /*0210*/  LEA R2, P0, R8, UR6, 0x2 ;  /* 0x0000000608027c11 */ /* 0x000fe2000f8010ff */
[----:B------:R-:W-:Y:S01]  /*0220*/  IMAD.SHL.U32 R14, R16, 0x40, RZ ;  /* 0x00000040100e7824 */ /* 0x000fe200078e00ff */
[----:B------:R-:W-:Y:S02]  /*0230*/  SHF.R.U32.HI R15, RZ, 0x19, R11 ;  /* 0x00000019ff0f7819 */ /* 0x000fe4000001160b */
[----:B------:R-:W-:Y:S02]  /*0240*/  LEA R17, P1, R10, UR6, 0x2 ;  /* 0x000000060a117c11 */ /* 0x000fe4000f8210ff */
[----:B------:R-:W-:Y:S02]  /*0250*/  LEA.HI.X R18, R8, UR7, R9, 0x2, P0 ;  /* 0x0000000708127c11 */ /* 0x000fe400080f1409 */
[----:B------:R-:W-:Y:S02]  /*0260*/  SHF.L.U64.HI R13, R16, 0x6, R13 ;  /* 0x00000006100d7819 */ /* 0x000fe4000001020d */
[----:B------:R-:W-:-:S02]  /*0270*/  LOP3.LUT R15, R15, 0x40, RZ, 0xc0, !PT ;  /* 0x000000400f0f7812 */ /* 0x000fc400078ec0ff */
[----:B----4-:R-:W-:Y:S02]  /*0280*/  LEA R9, P4, R4, UR6, 0x2 ;  /* 0x0000000604097c11 */ /* 0x010fe4000f8810ff */
[----:B------:R-:W-:Y:S02]  /*0290*/  LEA.HI.X R16, R10, UR7, R11, 0x2, P1 ;  /* 0x000000070a107c11 */ /* 0x000fe400088f140b */
[--C-:B------:R-:W-:Y:S02]  /*02a0*/  SHF.R.U32.HI R11, RZ, 0x19, R5.reuse ;  /* 0x00000019ff0b7819 */ /* 0x100fe40000011605 */
[----:B------:R-:W-:Y:S02]  /*02b0*/  LEA.HI.X R20, R4, UR7, R5, 0x2, P4 ;  /* 0x0000000704147c11 */ /* 0x000fe4000a0f1405 */
[----:B------:R-:W1:Y:S01]  /*02c0*/  LDC.64 R4, c[0x0][0x230] ;  /* 0x00008c00ff047b82 */ /* 0x000e620000000a00 */
[----:B------:R-:W-:Y:S02]  /*02d0*/  IADD3 R8, P2, P3, R14, R17, R15 ;  /* 0x000000110e087210 */ /* 0x000fe40007b5e00f */
[----:B------:R-:W-:-:S02]  /*02e0*/  LOP3.LUT R19, R19, 0x40, RZ, 0xc0, !PT ;  /* 0x0000004013137812 */ /* 0x000fc400078ec0ff */
[----:B------:R-:W-:Y:S02]  /*02f0*/  LEA R15, P4, R6, UR6, 0x2 ;  /* 0x00000006060f7c11 */ /* 0x000fe4000f8810ff */
[----:B------:R-:W-:Y:S02]  /*0300*/  SHF.R.U32.HI R10, RZ, 0x19, R7 ;  /* 0x00000019ff0a7819 */ /* 0x000fe40000011607 */
[----:B------:R-:W-:Y:S02]  /*0310*/  LOP3.LUT R11, R11, 0x40, RZ, 0xc0, !PT ;  /* 0x000000400b0b7812 */ /* 0x000fe400078ec0ff */
[----:B------:R-:W-:Y:S02]  /*0320*/  IADD3 R2, P0, P1, R14, R2, R19 ;  /* 0x000000020e027210 */ /* 0x000fe4000791e013 */
[----:B------:R-:W-:Y:S02]  /*0330*/  LEA.HI.X R22, R6, UR7, R7, 0x2, P4 ;  /* 0x0000000706167c11 */ /* 0x000fe4000a0f1407 */
[----:B------:R-:W-:-:S02]  /*0340*/  LOP3.LUT R7, R10, 0x40, RZ, 0xc0, !PT ;  /* 0x000000400a077812 */ /* 0x000fc400078ec0ff */
[C---:B------:R-:W-:Y:S02]  /*0350*/  IADD3 R6, P4, P5, R14.reuse, R9, R11 ;  /* 0x000000090e067210 */ /* 0x040fe40007d9e00b */
[----:B------:R-:W-:Y:S02]  /*0360*/  SHF.R.S32.HI R11, RZ, 0xa, R3 ;  /* 0x0000000aff0b7819 */ /* 0x000fe40000011403 */
[----:B------:R-:W-:Y:S02]  /*0370*/  IADD3.X R3, R13, R18, RZ, P0, P1 ;  /* 0x000000120d037210 */ /* 0x000fe400007e24ff */
[----:B------:R-:W-:Y:S01]  /*0380*/  IADD3 R10, P0, P1, R14, R15, R7 ;  /* 0x0000000f0e0a7210 */ /* 0x000fe2000791e007 */
[----:B------:R-:W-:Y:S01]  /*0390*/  IMAD.SHL.U32 R15, R11, 0x100, RZ ;  /* 0x000001000b0f7824 */ /* 0x000fe200078e00ff */
[C---:B------:R-:W-:Y:S02]  /*03a0*/  IADD3.X R9, R13.reuse, R16, RZ, P2, P3 ;  /* 0x000000100d097210 */ /* 0x040fe400017e64ff */
[----:B------:R-:W-:Y:S01]  /*03b0*/  IADD3.X R7, R13, R20, RZ, P4, P5 ;  /* 0x000000140d077210 */ /* 0x000fe200027ea4ff */
[----:B------:R-:W-:Y:S01]  /*03c0*/  IMAD.WIDE R2, R15, 0x4, R2 ;  /* 0x000000040f027825 */ /* 0x000fe200078e0202 */
[----:B------:R-:W-:-:S03]  /*03d0*/  IADD3.X R11, R13, R22, RZ, P0, P1 ;  /* 0x000000160d0b7210 */ /* 0x000fc600007e24ff */
[C---:B------:R-:W-:Y:S02]  /*03e0*/  IMAD.WIDE R8, R15.reuse, 0x4, R8 ;  /* 0x000000040f087825 */ /* 0x040fe400078e0208 */
[----:B------:R-:W2:Y:S02]  /*03f0*/  LDG.E.EL R3, desc[UR4][R2.64] ;  /* 0x0000000402037981 */ /* 0x000ea4000c2e1900 */
[C---:B------:R-:W-:Y:S02]  /*0400*/  IMAD.WIDE R6, R15.reuse, 0x4, R6 ;  /* 0x000000040f067825 */ /* 0x040fe400078e0206 */
[----:B------:R-:W3:Y:S02]  /*0410*/  LDG.E.EL R8, desc[UR4][R8.64] ;  /* 0x0000000408087981 */ /* 0x000ee4000c2e1900 */
[----:B------:R-:W-:Y:S02]  /*0420*/  IMAD.WIDE R10, R15, 0x4, R10 ;  /* 0x000000040f0a7825 */ /* 0x000fe400078e020a */
[----:B------:R-:W2:Y:S02]  /*0430*/  LDG.E.EL R6, desc[UR4][R6.64] ;  /* 0x0000000406067981 */ /* 0x000ea4000c2e1900 */
[----:B-1----:R-:W-:-:S02]  /*0440*/  IMAD.WIDE R4, R12, 0x4, R4 ;  /* 0x000000040c047825 */ /* 0x002fc400078e0204 */
[----:B------:R-:W3:Y:S01]  /*0450*/  LDG.E.EL R11, desc[UR4][R10.64] ;  /* 0x000000040a0b7981 */ /* 0x000ee2000c2e1900 */
[----:B------:R-:W1:Y:S03]  /*0460*/  LDC.64 R12, c[0x0][0x238] ;  /* 0x00008e00ff0c7b82 */ /* 0x000e660000000a00 */
[----:B------:R-:W4:Y:S01]  /*0470*/  LDG.E.EL.64 R4, desc[UR4][R4.64] ;  /* 0x0000000404047981 */ /* 0x000f22000c2e1b00 */
[----:B-1----:R-:W-:-:S04]  /*0480*/  IMAD.WIDE R12, R0, 0x4, R12 ;  /* 0x00000004000c7825 */ /* 0x002fc800078e020c */
[----:B--2---:R-:W-:Y:S01]  /*0490*/  FADD R14, -R3, R6 ;  /* 0x00000006030e7221 */ /* 0x004fe20000000100 */
[----:B---3--:R-:W-:-:S03]  /*04a0*/  FADD R15, -R8, R11 ;  /* 0x0000000b080f7221 */ /* 0x008fc60000000100 */
[----:B----4-:R-:W-:Y:S01]  /*04b0*/  FFMA R14, R4, R14, R3 ;  /* 0x0000000e040e7223 */ /* 0x010fe20000000003 */
[----:B------:R-:W-:-:S05]  /*04c0*/  FFMA R15, R5, R15, R8 ;  /* 0x0000000f050f7223 */ /* 0x000fca0000000008 */
[----:B------:R-:W-:Y:S01]  /*04d0*/  STG.E.64 desc[UR4][R12.64], R14 ;  /* 0x0000000e0c007986 */ /* 0x000fe2000c101b04 */
[----:B------:R-:W-:Y:S05]  /*04e0*/  EXIT ;  /* 0x000000000000794d */ /* 0x000fea0003800000 */
.L_x_0:
[----:B------:R-:W-:-:S00]  /*04f0*/  BRA `(.L_x_0) ;  /* 0xfffffffc00fc7947 */ /* 0x000fc0000383ffff */
[----:B------:R-:W-:-:S00]  /*0500*/  NOP ;  /* 0x0000000000007918 */ /* 0x000fc00000000000 */
[----:B------:R-:W-:-:S00]  /*0510*/  NOP ;  /* 0x0000000000007918 */ /* 0x000fc00000000000 */
[----:B------:R-:W-:-:S00]  /*0520*/  NOP ;  /* 0x0000000000007918 */ /* 0x000fc00000000000 */
[----:B------:R-:W-:-:S00]  /*0530*/  NOP ;  /* 0x0000000000007918 */ /* 0x000fc00000000000 */
[----:B------:R-:W-:-:S00]  /*0540*/  NOP ;  /* 0x0000000000007918 */ /* 0x000fc00000000000 */
[----:B------:R-:W-:-:S00]  /*0550*/  NOP ;  /* 0x0000000000007918 */ /* 0x000fc00000000000 */
[----:B------:R-:W-:-:S00]  /*0560*/  NOP ;  /* 0x0000000000007918 */ /* 0x000fc00000000000 */
[----:B------:R-:W-:-:S00]  /*0570*/  NOP ;  /* 0x0000000000007918 */ /* 0x000fc00000000000 */
.L_x_1:


//--------------------- .nv.constant0.triton_poi_fused__unsafe_index_add_mul_sub_32 --------------------------
	.section	.nv.constant0.triton_poi_fused__unsafe_index_add_mul_sub_32,"a",@progbits
	.sectionflags	@""
	.align	4
.nv.constant0.triton_poi_fused__unsafe_index_add_mul_sub_32:
	.zero		580
